//
// Generated by NVIDIA NVVM Compiler
//
// Compiler Build ID: CL-36424714
// Cuda compilation tools, release 13.0, V13.0.88
// Based on NVVM 20.0.0
//

.version 9.0
.target sm_100
.address_size 64

	// .globl	_Z15matrixMulKernelPfS_S_iii

.visible .entry _Z15matrixMulKernelPfS_S_iii(
	.param .u64 .ptr .align 1 _Z15matrixMulKernelPfS_S_iii_param_0,
	.param .u64 .ptr .align 1 _Z15matrixMulKernelPfS_S_iii_param_1,
	.param .u64 .ptr .align 1 _Z15matrixMulKernelPfS_S_iii_param_2,
	.param .u32 _Z15matrixMulKernelPfS_S_iii_param_3,
	.param .u32 _Z15matrixMulKernelPfS_S_iii_param_4,
	.param .u32 _Z15matrixMulKernelPfS_S_iii_param_5
)
{
	.reg .pred 	%p<13>;
	.reg .b32 	%r<41>;
	.reg .b32 	%f<68>;
	.reg .b64 	%rd<53>;

	ld.param.u64 	%rd7, [_Z15matrixMulKernelPfS_S_iii_param_0];
	ld.param.u64 	%rd8, [_Z15matrixMulKernelPfS_S_iii_param_1];
	ld.param.u64 	%rd6, [_Z15matrixMulKernelPfS_S_iii_param_2];
	ld.param.u32 	%r20, [_Z15matrixMulKernelPfS_S_iii_param_3];
	ld.param.u32 	%r18, [_Z15matrixMulKernelPfS_S_iii_param_4];
	ld.param.u32 	%r19, [_Z15matrixMulKernelPfS_S_iii_param_5];
	cvta.to.global.u64 	%rd1, %rd8;
	cvta.to.global.u64 	%rd2, %rd7;
	mov.u32 	%r21, %ntid.x;
	mov.u32 	%r22, %ctaid.x;
	mov.u32 	%r23, %tid.x;
	mad.lo.s32 	%r1, %r21, %r22, %r23;
	mov.u32 	%r24, %ntid.y;
	mov.u32 	%r25, %ctaid.y;
	mov.u32 	%r26, %tid.y;
	mad.lo.s32 	%r2, %r24, %r25, %r26;
	setp.ge.s32 	%p1, %r2, %r20;
	setp.ge.s32 	%p2, %r1, %r19;
	or.pred  	%p3, %p1, %p2;
	@%p3 bra 	$L__BB0_14;
	setp.lt.s32 	%p4, %r18, 1;
	mov.f32 	%f67, 0f00000000;
	@%p4 bra 	$L__BB0_13;
	mul.lo.s32 	%r3, %r18, %r2;
	and.b32  	%r4, %r18, 7;
	setp.lt.u32 	%p5, %r18, 8;
	mov.f32 	%f67, 0f00000000;
	mov.b32 	%r39, 0;
	@%p5 bra 	$L__BB0_5;
	and.b32  	%r39, %r18, 2147483640;
	neg.s32 	%r37, %r39;
	shl.b32 	%r7, %r19, 3;
	mul.wide.u32 	%rd9, %r3, 4;
	add.s64 	%rd10, %rd9, %rd2;
	add.s64 	%rd52, %rd10, 16;
	mov.f32 	%f67, 0f00000000;
	mul.wide.s32 	%rd13, %r19, 4;
	mov.u32 	%r36, %r1;
$L__BB0_4:
	.pragma "nounroll";
	ld.global.f32 	%f17, [%rd52+-16];
	mul.wide.s32 	%rd11, %r36, 4;
	add.s64 	%rd12, %rd1, %rd11;
	ld.global.f32 	%f18, [%rd12];
	fma.rn.f32 	%f19, %f17, %f18, %f67;
	ld.global.f32 	%f20, [%rd52+-12];
	add.s64 	%rd14, %rd12, %rd13;
	ld.global.f32 	%f21, [%rd14];
	fma.rn.f32 	%f22, %f20, %f21, %f19;
	ld.global.f32 	%f23, [%rd52+-8];
	add.s64 	%rd15, %rd14, %rd13;
	ld.global.f32 	%f24, [%rd15];
	fma.rn.f32 	%f25, %f23, %f24, %f22;
	ld.global.f32 	%f26, [%rd52+-4];
	add.s64 	%rd16, %rd15, %rd13;
	ld.global.f32 	%f27, [%rd16];
	fma.rn.f32 	%f28, %f26, %f27, %f25;
	ld.global.f32 	%f29, [%rd52];
	add.s64 	%rd17, %rd16, %rd13;
	ld.global.f32 	%f30, [%rd17];
	fma.rn.f32 	%f31, %f29, %f30, %f28;
	ld.global.f32 	%f32, [%rd52+4];
	add.s64 	%rd18, %rd17, %rd13;
	ld.global.f32 	%f33, [%rd18];
	fma.rn.f32 	%f34, %f32, %f33, %f31;
	ld.global.f32 	%f35, [%rd52+8];
	add.s64 	%rd19, %rd18, %rd13;
	ld.global.f32 	%f36, [%rd19];
	fma.rn.f32 	%f37, %f35, %f36, %f34;
	ld.global.f32 	%f38, [%rd52+12];
	add.s64 	%rd20, %rd19, %rd13;
	ld.global.f32 	%f39, [%rd20];
	fma.rn.f32 	%f67, %f38, %f39, %f37;
	add.s32 	%r37, %r37, 8;
	add.s32 	%r36, %r36, %r7;
	add.s64 	%rd52, %rd52, 32;
	setp.ne.s32 	%p6, %r37, 0;
	@%p6 bra 	$L__BB0_4;
$L__BB0_5:
	setp.eq.s32 	%p7, %r4, 0;
	@%p7 bra 	$L__BB0_13;
	and.b32  	%r13, %r18, 3;
	setp.lt.u32 	%p8, %r4, 4;
	@%p8 bra 	$L__BB0_8;
	add.s32 	%r28, %r39, %r3;
	mul.wide.u32 	%rd21, %r28, 4;
	add.s64 	%rd22, %rd2, %rd21;
	ld.global.f32 	%f41, [%rd22];
	mad.lo.s32 	%r29, %r39, %r19, %r1;
	mul.wide.s32 	%rd23, %r29, 4;
	add.s64 	%rd24, %rd1, %rd23;
	ld.global.f32 	%f42, [%rd24];
	fma.rn.f32 	%f43, %f41, %f42, %f67;
	cvt.u64.u32 	%rd25, %r3;
	cvt.u64.u32 	%rd26, %r39;
	add.s64 	%rd27, %rd26, %rd25;
	shl.b64 	%rd28, %rd27, 2;
	add.s64 	%rd29, %rd2, %rd28;
	ld.global.f32 	%f44, [%rd29+4];
	mul.wide.s32 	%rd30, %r19, 4;
	add.s64 	%rd31, %rd24, %rd30;
	ld.global.f32 	%f45, [%rd31];
	fma.rn.f32 	%f46, %f44, %f45, %f43;
	ld.global.f32 	%f47, [%rd29+8];
	add.s64 	%rd32, %rd31, %rd30;
	ld.global.f32 	%f48, [%rd32];
	fma.rn.f32 	%f49, %f47, %f48, %f46;
	ld.global.f32 	%f50, [%rd29+12];
	add.s64 	%rd33, %rd32, %rd30;
	ld.global.f32 	%f51, [%rd33];
	fma.rn.f32 	%f67, %f50, %f51, %f49;
	add.s32 	%r39, %r39, 4;
$L__BB0_8:
	setp.eq.s32 	%p9, %r13, 0;
	@%p9 bra 	$L__BB0_13;
	setp.eq.s32 	%p10, %r13, 1;
	@%p10 bra 	$L__BB0_11;
	add.s32 	%r30, %r39, %r3;
	mul.wide.u32 	%rd34, %r30, 4;
	add.s64 	%rd35, %rd2, %rd34;
	ld.global.f32 	%f53, [%rd35];
	mad.lo.s32 	%r31, %r39, %r19, %r1;
	mul.wide.s32 	%rd36, %r31, 4;
	add.s64 	%rd37, %rd1, %rd36;
	ld.global.f32 	%f54, [%rd37];
	fma.rn.f32 	%f55, %f53, %f54, %f67;
	cvt.u64.u32 	%rd38, %r3;
	cvt.u64.u32 	%rd39, %r39;
	add.s64 	%rd40, %rd39, %rd38;
	shl.b64 	%rd41, %rd40, 2;
	add.s64 	%rd42, %rd2, %rd41;
	ld.global.f32 	%f56, [%rd42+4];
	mul.wide.s32 	%rd43, %r19, 4;
	add.s64 	%rd44, %rd37, %rd43;
	ld.global.f32 	%f57, [%rd44];
	fma.rn.f32 	%f67, %f56, %f57, %f55;
	add.s32 	%r39, %r39, 2;
$L__BB0_11:
	and.b32  	%r32, %r18, 1;
	setp.eq.b32 	%p11, %r32, 1;
	not.pred 	%p12, %p11;
	@%p12 bra 	$L__BB0_13;
	add.s32 	%r33, %r39, %r3;
	mul.wide.u32 	%rd45, %r33, 4;
	add.s64 	%rd46, %rd2, %rd45;
	ld.global.f32 	%f58, [%rd46];
	mad.lo.s32 	%r34, %r39, %r19, %r1;
	mul.wide.s32 	%rd47, %r34, 4;
	add.s64 	%rd48, %rd1, %rd47;
	ld.global.f32 	%f59, [%rd48];
	fma.rn.f32 	%f67, %f58, %f59, %f67;
$L__BB0_13:
	mad.lo.s32 	%r35, %r19, %r2, %r1;
	cvta.to.global.u64 	%rd49, %rd6;
	mul.wide.s32 	%rd50, %r35, 4;
	add.s64 	%rd51, %rd49, %rd50;
	st.global.f32 	[%rd51], %f67;
$L__BB0_14:
	ret;

}


// ===== COMPILED SASS (sm_100) =====

	.target	sm_100

	.elftype	@"ET_EXEC"


//--------------------- .note.nv.tkinfo           --------------------------
	.section	.note.nv.tkinfo,"",@"SHT_NOTE"
	.sectionflags	@"SHF_NOTE_NV_TKINFO"
	.tkinfo
        /*0018*/ 	.word	0x00000002
        /*0030*/ 	.string	""
        /*0030*/ 	.string	"ptxas"
        /*0030*/ 	.string	"Cuda compilation tools, release 13.0, V13.0.88"
        /*0030*/ 	.string	"Build cuda_13.0.r13.0/compiler.36424714_0"
        /*0030*/ 	.string	"-arch sm_100 -m 64 "



//--------------------- .note.nv.cuinfo           --------------------------
	.section	.note.nv.cuinfo,"",@"SHT_NOTE"
	.sectionflags	@"SHF_NOTE_NV_CUINFO"
        /*0018*/ 	.short	0x0002
        /*001a*/ 	.short	0x0064
        /*001c*/ 	.short	0x0082
	.zero		2


//--------------------- .nv.info                  --------------------------
	.section	.nv.info,"",@"SHT_CUDA_INFO"
	.align	4


	//----- nvinfo : EIATTR_REGCOUNT
	.align		4
        /*0000*/ 	.byte	0x04, 0x2f
        /*0002*/ 	.short	(.L_1 - .L_0)
	.align		4
.L_0:
        /*0004*/ 	.word	index@(_Z15matrixMulKernelPfS_S_iii)
        /*0008*/ 	.word	0x00000020


	//----- nvinfo : EIATTR_FRAME_SIZE
	.align		4
.L_1:
        /*000c*/ 	.byte	0x04, 0x11
        /*000e*/ 	.short	(.L_3 - .L_2)
	.align		4
.L_2:
        /*0010*/ 	.word	index@(_Z15matrixMulKernelPfS_S_iii)
        /*0014*/ 	.word	0x00000000


	//----- nvinfo : EIATTR_MIN_STACK_SIZE
	.align		4
.L_3:
        /*0018*/ 	.byte	0x04, 0x12
        /*001a*/ 	.short	(.L_5 - .L_4)
	.align		4
.L_4:
        /*001c*/ 	.word	index@(_Z15matrixMulKernelPfS_S_iii)
        /*0020*/ 	.word	0x00000000
.L_5:


//--------------------- .nv.compat                --------------------------
	.section	.nv.compat,"",@"SHT_CUDA_COMPAT_INFO"
	.align	4
        /*0000*/ 	.byte	0x02, 0x09, 0x00, 0x00, 0x02, 0x02, 0x01, 0x00, 0x02, 0x05, 0x05, 0x00, 0x03, 0x07, 0x01, 0x01
        /*0010*/ 	.byte	0x02, 0x03, 0x00, 0x00, 0x02, 0x06, 0x01, 0x00, 0x04, 0x0b, 0x08, 0x00, 0x09, 0x00, 0x00, 0x00
        /*0020*/ 	.byte	0x00, 0x00, 0x00, 0x00


//--------------------- .nv.info._Z15matrixMulKernelPfS_S_iii --------------------------
	.section	.nv.info._Z15matrixMulKernelPfS_S_iii,"",@"SHT_CUDA_INFO"
	.sectionflags	@""
	.align	4


	//----- nvinfo : EIATTR_CUDA_API_VERSION
	.align		4
        /*0000*/ 	.byte	0x04, 0x37
        /*0002*/ 	.short	(.L_7 - .L_6)
.L_6:
        /*0004*/ 	.word	0x00000082


	//----- nvinfo : EIATTR_KPARAM_INFO
	.align		4
.L_7:
        /*0008*/ 	.byte	0x04, 0x17
        /*000a*/ 	.short	(.L_9 - .L_8)
.L_8:
        /*000c*/ 	.word	0x00000000
        /*0010*/ 	.short	0x0005
        /*0012*/ 	.short	0x0020
        /*0014*/ 	.byte	0x00, 0xf0, 0x11, 0x00


	//----- nvinfo : EIATTR_KPARAM_INFO
	.align		4
.L_9:
        /*0018*/ 	.byte	0x04, 0x17
        /*001a*/ 	.short	(.L_11 - .L_10)
.L_10:
        /*001c*/ 	.word	0x00000000
        /*0020*/ 	.short	0x0004
        /*0022*/ 	.short	0x001c
        /*0024*/ 	.byte	0x00, 0xf0, 0x11, 0x00


	//----- nvinfo : EIATTR_KPARAM_INFO
	.align		4
.L_11:
        /*0028*/ 	.byte	0x04, 0x17
        /*002a*/ 	.short	(.L_13 - .L_12)
.L_12:
        /*002c*/ 	.word	0x00000000
        /*0030*/ 	.short	0x0003
        /*0032*/ 	.short	0x0018
        /*0034*/ 	.byte	0x00, 0xf0, 0x11, 0x00


	//----- nvinfo : EIATTR_KPARAM_INFO
	.align		4
.L_13:
        /*0038*/ 	.byte	0x04, 0x17
        /*003a*/ 	.short	(.L_15 - .L_14)
.L_14:
        /*003c*/ 	.word	0x00000000
        /*0040*/ 	.short	0x0002
        /*0042*/ 	.short	0x0010
        /*0044*/ 	.byte	0x00, 0xf5, 0x21, 0x00


	//----- nvinfo : EIATTR_KPARAM_INFO
	.align		4
.L_15:
        /*0048*/ 	.byte	0x04, 0x17
        /*004a*/ 	.short	(.L_17 - .L_16)
.L_16:
        /*004c*/ 	.word	0x00000000
        /*0050*/ 	.short	0x0001
        /*0052*/ 	.short	0x0008
        /*0054*/ 	.byte	0x00, 0xf5, 0x21, 0x00


	//----- nvinfo : EIATTR_KPARAM_INFO
	.align		4
.L_17:
        /*0058*/ 	.byte	0x04, 0x17
        /*005a*/ 	.short	(.L_19 - .L_18)
.L_18:
        /*005c*/ 	.word	0x00000000
        /*0060*/ 	.short	0x0000
        /*0062*/ 	.short	0x0000
        /*0064*/ 	.byte	0x00, 0xf5, 0x21, 0x00


	//----- nvinfo : EIATTR_SPARSE_MMA_MASK
	.align		4
.L_19:
        /*0068*/ 	.byte	0x03, 0x50
        /*006a*/ 	.short	0x0000


	//----- nvinfo : EIATTR_MAXREG_COUNT
	.align		4
        /*006c*/ 	.byte	0x03, 0x1b
        /*006e*/ 	.short	0x00ff


	//----- nvinfo : EIATTR_MERCURY_ISA_VERSION
	.align		4
        /*0070*/ 	.byte	0x03, 0x5f
        /*0072*/ 	.short	0x0101


	//----- nvinfo : EIATTR_VRC_CTA_INIT_COUNT
	.align		4
        /*0074*/ 	.byte	0x02, 0x4a
	.zero		1
	.zero		1


	//----- nvinfo : EIATTR_EXIT_INSTR_OFFSETS
	.align		4
        /*0078*/ 	.byte	0x04, 0x1c
        /*007a*/ 	.short	(.L_21 - .L_20)


	//   ....[0]....
.L_20:
        /*007c*/ 	.word	0x000000d0


	//   ....[1]....
        /*0080*/ 	.word	0x000008f0


	//----- nvinfo : EIATTR_CBANK_PARAM_SIZE
	.align		4
.L_21:
        /*0084*/ 	.byte	0x03, 0x19
        /*0086*/ 	.short	0x0024


	//----- nvinfo : EIATTR_PARAM_CBANK
	.align		4
        /*0088*/ 	.byte	0x04, 0x0a
        /*008a*/ 	.short	(.L_23 - .L_22)
	.align		4
.L_22:
        /*008c*/ 	.word	index@(.nv.constant0._Z15matrixMulKernelPfS_S_iii)
        /*0090*/ 	.short	0x0380
        /*0092*/ 	.short	0x0024


	//----- nvinfo : EIATTR_SW_WAR
	.align		4
.L_23:
        /*0094*/ 	.byte	0x04, 0x36
        /*0096*/ 	.short	(.L_25 - .L_24)
.L_24:
        /*0098*/ 	.word	0x00000008
.L_25:


//--------------------- .nv.callgraph             --------------------------
	.section	.nv.callgraph,"",@"SHT_CUDA_CALLGRAPH"
	.align	4
	.sectionentsize	8
	.align		4
        /*0000*/ 	.word	0x00000000
	.align		4
        /*0004*/ 	.word	0xffffffff
	.align		4
        /*0008*/ 	.word	0x00000000
	.align		4
        /*000c*/ 	.word	0xfffffffe
	.align		4
        /*0010*/ 	.word	0x00000000
	.align		4
        /*0014*/ 	.word	0xfffffffd
	.align		4
        /*0018*/ 	.word	0x00000000
	.align		4
        /*001c*/ 	.word	0xfffffffc


//--------------------- .text._Z15matrixMulKernelPfS_S_iii --------------------------
	.section	.text._Z15matrixMulKernelPfS_S_iii,"ax",@progbits
	.align	128
        .global         _Z15matrixMulKernelPfS_S_iii
        .type           _Z15matrixMulKernelPfS_S_iii,@function
        .size           _Z15matrixMulKernelPfS_S_iii,(.L_x_5 - _Z15matrixMulKernelPfS_S_iii)
        .other          _Z15matrixMulKernelPfS_S_iii,@"STO_CUDA_ENTRY STV_DEFAULT"
_Z15matrixMulKernelPfS_S_iii:
.text._Z15matrixMulKernelPfS_S_iii:
[----:B------:R-:W-:Y:S01]  /*0000*/  LDC R1, c[0x0][0x37c] ;  /* 0x0000df00ff017b82 */ /* 0x000fe20000000800 */
[----:B------:R-:W0:Y:S07]  /*0010*/  S2R R0, SR_CTAID.X ;  /* 0x0000000000007919 */ /* 0x000e2e0000002500 */
[----:B------:R-:W1:Y:S01]  /*0020*/  LDC R17, c[0x0][0x3a0] ;  /* 0x0000e800ff117b82 */ /* 0x000e620000000800 */
[----:B------:R-:W0:Y:S01]  /*0030*/  LDCU UR4, c[0x0][0x360] ;  /* 0x00006c00ff0477ac */ /* 0x000e220008000800 */
[----:B------:R-:W0:Y:S01]  /*0040*/  S2R R3, SR_TID.X ;  /* 0x0000000000037919 */ /* 0x000e220000002100 */
[----:B------:R-:W2:Y:S01]  /*0050*/  LDCU UR5, c[0x0][0x364] ;  /* 0x00006c80ff0577ac */ /* 0x000ea20008000800 */
[----:B------:R-:W2:Y:S01]  /*0060*/  S2R R16, SR_CTAID.Y ;  /* 0x0000000000107919 */ /* 0x000ea20000002600 */
[----:B------:R-:W3:Y:S01]  /*0070*/  LDCU UR6, c[0x0][0x398] ;  /* 0x00007300ff0677ac */ /* 0x000ee20008000800 */
[----:B------:R-:W2:Y:S01]  /*0080*/  S2R R5, SR_TID.Y ;  /* 0x0000000000057919 */ /* 0x000ea20000002200 */
[----:B0-----:R-:W-:-:S05]  /*0090*/  IMAD R0, R0, UR4, R3 ;  /* 0x0000000400007c24 */ /* 0x001fca000f8e0203 */
[----:B-1----:R-:W-:Y:S01]  /*00a0*/  ISETP.GE.AND P0, PT, R0, R17, PT ;  /* 0x000000110000720c */ /* 0x002fe20003f06270 */
[----:B--2---:R-:W-:-:S05]  /*00b0*/  IMAD R16, R16, UR5, R5 ;  /* 0x0000000510107c24 */ /* 0x004fca000f8e0205 */
[----:B---3--:R-:W-:-:S13]  /*00c0*/  ISETP.GE.OR P0, PT, R16, UR6, P0 ;  /* 0x0000000610007c0c */ /* 0x008fda0008706670 */
[----:B------:R-:W-:Y:S05]  /*00d0*/  @P0 EXIT ;  /* 0x000000000000094d */ /* 0x000fea0003800000 */
[----:B------:R-:W0:Y:S01]  /*00e0*/  LDC R19, c[0x0][0x39c] ;  /* 0x0000e700ff137b82 */ /* 0x000e220000000800 */
[----:B------:R-:W1:Y:S01]  /*00f0*/  LDCU.64 UR4, c[0x0][0x358] ;  /* 0x00006b00ff0477ac */ /* 0x000e620008000a00 */
[----:B------:R-:W-:Y:S01]  /*0100*/  HFMA2 R24, -RZ, RZ, 0, 0 ;  /* 0x00000000ff187431 */ /* 0x000fe200000001ff */
[----:B0-----:R-:W-:-:S13]  /*0110*/  ISETP.GE.AND P0, PT, R19, 0x1, PT ;  /* 0x000000011300780c */ /* 0x001fda0003f06270 */
[----:B-1----:R-:W-:Y:S05]  /*0120*/  @!P0 BRA `(.L_x_0) ;  /* 0x0000000400e08947 */ /* 0x002fea0003800000 */
[C---:B------:R-:W-:Y:S01]  /*0130*/  ISETP.GE.U32.AND P1, PT, R19.reuse, 0x8, PT ;  /* 0x000000081300780c */ /* 0x040fe20003f26070 */
[----:B------:R-:W-:Y:S01]  /*0140*/  IMAD R20, R16, R19, RZ ;  /* 0x0000001310147224 */ /* 0x000fe200078e02ff */
[----:B------:R-:W-:Y:S02]  /*0150*/  LOP3.LUT R27, R19, 0x7, RZ, 0xc0, !PT ;  /* 0x00000007131b7812 */ /* 0x000fe400078ec0ff */
[----:B------:R-:W-:Y:S02]  /*0160*/  MOV R24, RZ ;  /* 0x000000ff00187202 */ /* 0x000fe40000000f00 */
[----:B------:R-:W-:Y:S02]  /*0170*/  ISETP.NE.AND P0, PT, R27, RZ, PT ;  /* 0x000000ff1b00720c */ /* 0x000fe40003f05270 */
[----:B------:R-:W-:-:S05]  /*0180*/  MOV R21, RZ ;  /* 0x000000ff00157202 */ /* 0x000fca0000000f00 */
[----:B------:R-:W-:Y:S06]  /*0190*/  @!P1 BRA `(.L_x_1) ;  /* 0x0000000000c49947 */ /* 0x000fec0003800000 */
[----:B------:R-:W0:Y:S01]  /*01a0*/  LDC.64 R2, c[0x0][0x380] ;  /* 0x0000e000ff027b82 */ /* 0x000e220000000a00 */
[----:B------:R-:W-:Y:S02]  /*01b0*/  LOP3.LUT R21, R19, 0x7ffffff8, RZ, 0xc0, !PT ;  /* 0x7ffffff813157812 */ /* 0x000fe400078ec0ff */
[----:B------:R-:W-:Y:S02]  /*01c0*/  MOV R24, RZ ;  /* 0x000000ff00187202 */ /* 0x000fe40000000f00 */
[----:B------:R-:W-:Y:S02]  /*01d0*/  MOV R18, R0 ;  /* 0x0000000000127202 */ /* 0x000fe40000000f00 */
[----:B------:R-:W-:Y:S01]  /*01e0*/  IADD3 R22, PT, PT, -R21, RZ, RZ ;  /* 0x000000ff15167210 */ /* 0x000fe20007ffe1ff */
[----:B0-----:R-:W-:-:S03]  /*01f0*/  IMAD.WIDE.U32 R2, R20, 0x4, R2 ;  /* 0x0000000414027825 */ /* 0x001fc600078e0002 */
[----:B------:R-:W-:-:S04]  /*0200*/  IADD3 R4, P1, PT, R2, 0x10, RZ ;  /* 0x0000001002047810 */ /* 0x000fc80007f3e0ff */
[----:B------:R-:W-:-:S09]  /*0210*/  IADD3.X R5, PT, PT, RZ, R3, RZ, P1, !PT ;  /* 0x00000003ff057210 */ /* 0x000fd20000ffe4ff */
.L_x_2:
[----:B------:R-:W0:Y:S01]  /*0220*/  LDC.64 R14, c[0x0][0x388] ;  /* 0x0000e200ff0e7b82 */ /* 0x000e220000000a00 */
[----:B------:R-:W-:Y:S02]  /*0230*/  MOV R2, R4 ;  /* 0x0000000400027202 */ /* 0x000fe40000000f00 */
[----:B------:R-:W-:-:S05]  /*0240*/  MOV R3, R5 ;  /* 0x0000000500037202 */ /* 0x000fca0000000f00 */
[----:B------:R-:W2:Y:S04]  /*0250*/  LDG.E R25, desc[UR4][R2.64+-0x10] ;  /* 0xfffff00402197981 */ /* 0x000ea8000c1e1900 */
[----:B------:R-:W3:Y:S04]  /*0260*/  LDG.E R23, desc[UR4][R2.64+-0xc] ;  /* 0xfffff40402177981 */ /* 0x000ee8000c1e1900 */
[----:B------:R-:W4:Y:S04]  /*0270*/  LDG.E R29, desc[UR4][R2.64+-0x8] ;  /* 0xfffff804021d7981 */ /* 0x000f28000c1e1900 */
[----:B------:R-:W5:Y:S01]  /*0280*/  LDG.E R28, desc[UR4][R2.64+-0x4] ;  /* 0xfffffc04021c7981 */ /* 0x000f62000c1e1900 */
[----:B0-----:R-:W-:-:S05]  /*0290*/  IMAD.WIDE R14, R18, 0x4, R14 ;  /* 0x00000004120e7825 */ /* 0x001fca00078e020e */
[----:B------:R0:W2:Y:S01]  /*02a0*/  LDG.E R26, desc[UR4][R14.64] ;  /* 0x000000040e1a7981 */ /* 0x0000a2000c1e1900 */
[----:B------:R-:W-:-:S04]  /*02b0*/  IMAD.WIDE R12, R17, 0x4, R14 ;  /* 0x00000004110c7825 */ /* 0x000fc800078e020e */
[C---:B------:R-:W-:Y:S02]  /*02c0*/  IMAD.WIDE R4, R17.reuse, 0x4, R12 ;  /* 0x0000000411047825 */ /* 0x040fe400078e020c */
[----:B------:R-:W3:Y:S02]  /*02d0*/  LDG.E R12, desc[UR4][R12.64] ;  /* 0x000000040c0c7981 */ /* 0x000ee4000c1e1900 */
[C---:B------:R-:W-:Y:S02]  /*02e0*/  IMAD.WIDE R8, R17.reuse, 0x4, R4 ;  /* 0x0000000411087825 */ /* 0x040fe400078e0204 */
[----:B------:R-:W4:Y:S02]  /*02f0*/  LDG.E R4, desc[UR4][R4.64] ;  /* 0x0000000404047981 */ /* 0x000f24000c1e1900 */
[C---:B------:R-:W-:Y:S02]  /*0300*/  IMAD.WIDE R6, R17.reuse, 0x4, R8 ;  /* 0x0000000411067825 */ /* 0x040fe400078e0208 */
[----:B------:R-:W5:Y:S02]  /*0310*/  LDG.E R8, desc[UR4][R8.64] ;  /* 0x0000000408087981 */ /* 0x000f64000c1e1900 */
[----:B------:R-:W-:-:S02]  /*0320*/  IMAD.WIDE R10, R17, 0x4, R6 ;  /* 0x00000004110a7825 */ /* 0x000fc400078e0206 */
[----:B------:R-:W5:Y:S04]  /*0330*/  LDG.E R5, desc[UR4][R2.64] ;  /* 0x0000000402057981 */ /* 0x000f68000c1e1900 */
[----:B------:R-:W5:Y:S01]  /*0340*/  LDG.E R6, desc[UR4][R6.64] ;  /* 0x0000000406067981 */ /* 0x000f62000c1e1900 */
[----:B0-----:R-:W-:-:S03]  /*0350*/  IMAD.WIDE R14, R17, 0x4, R10 ;  /* 0x00000004110e7825 */ /* 0x001fc600078e020a */
[----:B------:R-:W5:Y:S04]  /*0360*/  LDG.E R10, desc[UR4][R10.64] ;  /* 0x000000040a0a7981 */ /* 0x000f68000c1e1900 */
[----:B------:R-:W5:Y:S04]  /*0370*/  LDG.E R13, desc[UR4][R14.64] ;  /* 0x000000040e0d7981 */ /* 0x000f68000c1e1900 */
[----:B------:R-:W5:Y:S04]  /*0380*/  LDG.E R7, desc[UR4][R2.64+0x4] ;  /* 0x0000040402077981 */ /* 0x000f68000c1e1900 */
[----:B------:R-:W5:Y:S01]  /*0390*/  LDG.E R9, desc[UR4][R2.64+0xc] ;  /* 0x00000c0402097981 */ /* 0x000f62000c1e1900 */
[----:B--2---:R-:W-:Y:S01]  /*03a0*/  FFMA R26, R25, R26, R24 ;  /* 0x0000001a191a7223 */ /* 0x004fe20000000018 */
[----:B------:R-:W-:-:S02]  /*03b0*/  IMAD.WIDE R24, R17, 0x4, R14 ;  /* 0x0000000411187825 */ /* 0x000fc400078e020e */
[----:B------:R-:W2:Y:S04]  /*03c0*/  LDG.E R14, desc[UR4][R2.64+0x8] ;  /* 0x00000804020e7981 */ /* 0x000ea8000c1e1900 */
[----:B------:R-:W2:Y:S01]  /*03d0*/  LDG.E R24, desc[UR4][R24.64] ;  /* 0x0000000418187981 */ /* 0x000ea2000c1e1900 */
[----:B---3--:R-:W-:Y:S01]  /*03e0*/  FFMA R12, R23, R12, R26 ;  /* 0x0000000c170c7223 */ /* 0x008fe2000000001a */
[----:B------:R-:W-:-:S03]  /*03f0*/  IADD3 R22, PT, PT, R22, 0x8, RZ ;  /* 0x0000000816167810 */ /* 0x000fc60007ffe0ff */
[----:B----4-:R-:W-:Y:S01]  /*0400*/  FFMA R29, R29, R4, R12 ;  /* 0x000000041d1d7223 */ /* 0x010fe2000000000c */
[----:B------:R-:W-:-:S03]  /*0410*/  ISETP.NE.AND P1, PT, R22, RZ, PT ;  /* 0x000000ff1600720c */ /* 0x000fc60003f25270 */
[----:B-----5:R-:W-:Y:S01]  /*0420*/  FFMA R8, R28, R8, R29 ;  /* 0x000000081c087223 */ /* 0x020fe2000000001d */
[----:B------:R-:W-:-:S03]  /*0430*/  IADD3 R4, P2, PT, R2, 0x20, RZ ;  /* 0x0000002002047810 */ /* 0x000fc60007f5e0ff */
[----:B------:R-:W-:Y:S01]  /*0440*/  FFMA R6, R5, R6, R8 ;  /* 0x0000000605067223 */ /* 0x000fe20000000008 */
[----:B------:R-:W-:Y:S02]  /*0450*/  IADD3.X R5, PT, PT, RZ, R3, RZ, P2, !PT ;  /* 0x00000003ff057210 */ /* 0x000fe400017fe4ff */
[----:B------:R-:W-:Y:S01]  /*0460*/  LEA R18, R17, R18, 0x3 ;  /* 0x0000001211127211 */ /* 0x000fe200078e18ff */
[----:B------:R-:W-:-:S04]  /*0470*/  FFMA R7, R7, R10, R6 ;  /* 0x0000000a07077223 */ /* 0x000fc80000000006 */
[----:B--2---:R-:W-:-:S04]  /*0480*/  FFMA R14, R14, R13, R7 ;  /* 0x0000000d0e0e7223 */ /* 0x004fc80000000007 */
[----:B------:R-:W-:Y:S01]  /*0490*/  FFMA R24, R9, R24, R14 ;  /* 0x0000001809187223 */ /* 0x000fe2000000000e */
[----:B------:R-:W-:Y:S06]  /*04a0*/  @P1 BRA `(.L_x_2) ;  /* 0xfffffffc005c1947 */ /* 0x000fec000383ffff */
.L_x_1:
[----:B------:R-:W-:Y:S05]  /*04b0*/  @!P0 BRA `(.L_x_0) ;  /* 0x0000000000fc8947 */ /* 0x000fea0003800000 */
[----:B------:R-:W-:Y:S02]  /*04c0*/  ISETP.GE.U32.AND P1, PT, R27, 0x4, PT ;  /* 0x000000041b00780c */ /* 0x000fe40003f26070 */
[----:B------:R-:W-:-:S04]  /*04d0*/  LOP3.LUT R14, R19, 0x3, RZ, 0xc0, !PT ;  /* 0x00000003130e7812 */ /* 0x000fc800078ec0ff */
[----:B------:R-:W-:-:S07]  /*04e0*/  ISETP.NE.AND P0, PT, R14, RZ, PT ;  /* 0x000000ff0e00720c */ /* 0x000fce0003f05270 */
[----:B------:R-:W-:Y:S06]  /*04f0*/  @!P1 BRA `(.L_x_3) ;  /* 0x00000000006c9947 */ /* 0x000fec0003800000 */
[----:B------:R-:W0:Y:S01]  /*0500*/  LDC.64 R4, c[0x0][0x388] ;  /* 0x0000e200ff047b82 */ /* 0x000e220000000a00 */
[----:B------:R-:W1:Y:S01]  /*0510*/  LDCU.64 UR6, c[0x0][0x380] ;  /* 0x00007000ff0677ac */ /* 0x000e620008000a00 */
[----:B------:R-:W-:Y:S01]  /*0520*/  IMAD R7, R21, R17, R0 ;  /* 0x0000001115077224 */ /* 0x000fe200078e0200 */
[CC--:B------:R-:W-:Y:S02]  /*0530*/  IADD3 R3, PT, PT, R20.reuse, R21.reuse, RZ ;  /* 0x0000001514037210 */ /* 0x0c0fe40007ffe0ff */
[----:B------:R-:W-:-:S03]  /*0540*/  IADD3 R8, P1, PT, R20, R21, RZ ;  /* 0x0000001514087210 */ /* 0x000fc60007f3e0ff */
[----:B------:R-:W2:Y:S01]  /*0550*/  LDC.64 R12, c[0x0][0x380] ;  /* 0x0000e000ff0c7b82 */ /* 0x000ea20000000a00 */
[----:B0-----:R-:W-:-:S04]  /*0560*/  IMAD.WIDE R4, R7, 0x4, R4 ;  /* 0x0000000407047825 */ /* 0x001fc800078e0204 */
[----:B------:R-:W-:Y:S02]  /*0570*/  IMAD.WIDE R6, R17, 0x4, R4 ;  /* 0x0000000411067825 */ /* 0x000fe400078e0204 */
[----:B------:R-:W3:Y:S02]  /*0580*/  LDG.E R4, desc[UR4][R4.64] ;  /* 0x0000000404047981 */ /* 0x000ee4000c1e1900 */
[----:B--2---:R-:W-:Y:S01]  /*0590*/  IMAD.WIDE.U32 R12, R3, 0x4, R12 ;  /* 0x00000004030c7825 */ /* 0x004fe200078e000c */
[----:B------:R-:W-:Y:S02]  /*05a0*/  IADD3.X R3, PT, PT, RZ, RZ, RZ, P1, !PT ;  /* 0x000000ffff037210 */ /* 0x000fe40000ffe4ff */
[----:B-1----:R-:W-:-:S03]  /*05b0*/  LEA R2, P1, R8, UR6, 0x2 ;  /* 0x0000000608027c11 */ /* 0x002fc6000f8210ff */
[----:B------:R-:W3:Y:S01]  /*05c0*/  LDG.E R13, desc[UR4][R12.64] ;  /* 0x000000040c0d7981 */ /* 0x000ee2000c1e1900 */
[----:B------:R-:W-:Y:S01]  /*05d0*/  LEA.HI.X R3, R8, UR7, R3, 0x2, P1 ;  /* 0x0000000708037c11 */ /* 0x000fe200088f1403 */
[C---:B------:R-:W-:Y:S02]  /*05e0*/  IMAD.WIDE R8, R17.reuse, 0x4, R6 ;  /* 0x0000000411087825 */ /* 0x040fe400078e0206 */
[----:B------:R-:W2:Y:S04]  /*05f0*/  LDG.E R6, desc[UR4][R6.64] ;  /* 0x0000000406067981 */ /* 0x000ea8000c1e1900 */
[----:B------:R-:W2:Y:S01]  /*0600*/  LDG.E R15, desc[UR4][R2.64+0x4] ;  /* 0x00000404020f7981 */ /* 0x000ea2000c1e1900 */
[----:B------:R-:W-:-:S03]  /*0610*/  IMAD.WIDE R10, R17, 0x4, R8 ;  /* 0x00000004110a7825 */ /* 0x000fc600078e0208 */
[----:B------:R-:W4:Y:S04]  /*0620*/  LDG.E R22, desc[UR4][R8.64] ;  /* 0x0000000408167981 */ /* 0x000f28000c1e1900 */
[----:B------:R-:W4:Y:S04]  /*0630*/  LDG.E R18, desc[UR4][R2.64+0x8] ;  /* 0x0000080402127981 */ /* 0x000f28000c1e1900 */
[----:B------:R-:W5:Y:S04]  /*0640*/  LDG.E R26, desc[UR4][R2.64+0xc] ;  /* 0x00000c04021a7981 */ /* 0x000f68000c1e1900 */
[----:B------:R-:W5:Y:S01]  /*0650*/  LDG.E R10, desc[UR4][R10.64] ;  /* 0x000000040a0a7981 */ /* 0x000f62000c1e1900 */
[----:B------:R-:W-:Y:S01]  /*0660*/  IADD3 R21, PT, PT, R21, 0x4, RZ ;  /* 0x0000000415157810 */ /* 0x000fe20007ffe0ff */
[----:B---3--:R-:W-:-:S04]  /*0670*/  FFMA R24, R13, R4, R24 ;  /* 0x000000040d187223 */ /* 0x008fc80000000018 */
[----:B--2---:R-:W-:-:S04]  /*0680*/  FFMA R15, R15, R6, R24 ;  /* 0x000000060f0f7223 */ /* 0x004fc80000000018 */
[----:B----4-:R-:W-:-:S04]  /*0690*/  FFMA R15, R18, R22, R15 ;  /* 0x00000016120f7223 */ /* 0x010fc8000000000f */
[----:B-----5:R-:W-:-:S07]  /*06a0*/  FFMA R24, R26, R10, R15 ;  /* 0x0000000a1a187223 */ /* 0x020fce000000000f */
.L_x_3:
[----:B------:R-:W-:Y:S05]  /*06b0*/  @!P0 BRA `(.L_x_0) ;  /* 0x00000000007c8947 */ /* 0x000fea0003800000 */
[----:B------:R-:W-:Y:S01]  /*06c0*/  ISETP.NE.AND P1, PT, R14, 0x1, PT ;  /* 0x000000010e00780c */ /* 0x000fe20003f25270 */
[----:B------:R-:W0:Y:S01]  /*06d0*/  LDC.64 R10, c[0x0][0x380] ;  /* 0x0000e000ff0a7b82 */ /* 0x000e220000000a00 */
[----:B------:R-:W-:-:S04]  /*06e0*/  LOP3.LUT R19, R19, 0x1, RZ, 0xc0, !PT ;  /* 0x0000000113137812 */ /* 0x000fc800078ec0ff */
[----:B------:R-:W-:-:S03]  /*06f0*/  ISETP.NE.U32.AND P0, PT, R19, 0x1, PT ;  /* 0x000000011300780c */ /* 0x000fc60003f05070 */
[----:B------:R-:W1:Y:S04]  /*0700*/  LDC.64 R8, c[0x0][0x388] ;  /* 0x0000e200ff087b82 */ /* 0x000e680000000a00 */
[CC--:B------:R-:W-:Y:S02]  /*0710*/  @P1 IADD3 R13, PT, PT, R20.reuse, R21.reuse, RZ ;  /* 0x00000015140d1210 */ /* 0x0c0fe40007ffe0ff */
[----:B------:R-:W-:Y:S02]  /*0720*/  @P1 IADD3 R12, P2, PT, R20, R21, RZ ;  /* 0x00000015140c1210 */ /* 0x000fe40007f5e0ff */
[----:B------:R-:W2:Y:S02]  /*0730*/  @P1 LDC.64 R2, c[0x0][0x380] ;  /* 0x0000e000ff021b82 */ /* 0x000ea40000000a00 */
[----:B------:R-:W-:-:S06]  /*0740*/  @P1 IADD3.X R14, PT, PT, RZ, RZ, RZ, P2, !PT ;  /* 0x000000ffff0e1210 */ /* 0x000fcc00017fe4ff */
[----:B------:R-:W3:Y:S01]  /*0750*/  LDC.64 R4, c[0x0][0x380] ;  /* 0x0000e000ff047b82 */ /* 0x000ee20000000a00 */
[----:B0-----:R-:W-:-:S04]  /*0760*/  @P1 IMAD.WIDE.U32 R10, R13, 0x4, R10 ;  /* 0x000000040d0a1825 */ /* 0x001fc800078e000a */
[C---:B------:R-:W-:Y:S01]  /*0770*/  @P1 IMAD R13, R21.reuse, R17, R0 ;  /* 0x00000011150d1224 */ /* 0x040fe200078e0200 */
[----:B------:R-:W-:Y:S01]  /*0780*/  @P1 IADD3 R21, PT, PT, R21, 0x2, RZ ;  /* 0x0000000215151810 */ /* 0x000fe20007ffe0ff */
[----:B------:R-:W4:Y:S01]  /*0790*/  @P1 LDG.E R11, desc[UR4][R10.64] ;  /* 0x000000040a0b1981 */ /* 0x000f22000c1e1900 */
[----:B------:R-:W0:Y:S01]  /*07a0*/  LDC.64 R6, c[0x0][0x388] ;  /* 0x0000e200ff067b82 */ /* 0x000e220000000a00 */
[----:B-1----:R-:W-:Y:S01]  /*07b0*/  @P1 IMAD.WIDE R8, R13, 0x4, R8 ;  /* 0x000000040d081825 */ /* 0x002fe200078e0208 */
[----:B------:R-:W-:Y:S02]  /*07c0*/  @!P0 IADD3 R15, PT, PT, R20, R21, RZ ;  /* 0x00000015140f8210 */ /* 0x000fe40007ffe0ff */
[----:B--2---:R-:W-:Y:S01]  /*07d0*/  @P1 LEA R2, P2, R12, R2, 0x2 ;  /* 0x000000020c021211 */ /* 0x004fe200078410ff */
[----:B------:R-:W-:-:S03]  /*07e0*/  @!P0 IMAD R21, R21, R17, R0 ;  /* 0x0000001115158224 */ /* 0x000fc600078e0200 */
[----:B------:R-:W-:Y:S01]  /*07f0*/  @P1 LEA.HI.X R3, R12, R3, R14, 0x2, P2 ;  /* 0x000000030c031211 */ /* 0x000fe200010f140e */
[----:B------:R-:W-:Y:S01]  /*0800*/  @P1 IMAD.WIDE R12, R17, 0x4, R8 ;  /* 0x00000004110c1825 */ /* 0x000fe200078e0208 */
[----:B------:R-:W4:Y:S03]  /*0810*/  @P1 LDG.E R14, desc[UR4][R8.64] ;  /* 0x00000004080e1981 */ /* 0x000f26000c1e1900 */
[----:B---3--:R-:W-:Y:S01]  /*0820*/  @!P0 IMAD.WIDE.U32 R4, R15, 0x4, R4 ;  /* 0x000000040f048825 */ /* 0x008fe200078e0004 */
[----:B------:R-:W2:Y:S04]  /*0830*/  @P1 LDG.E R2, desc[UR4][R2.64+0x4] ;  /* 0x0000040402021981 */ /* 0x000ea8000c1e1900 */
[----:B------:R-:W2:Y:S01]  /*0840*/  @P1 LDG.E R12, desc[UR4][R12.64] ;  /* 0x000000040c0c1981 */ /* 0x000ea2000c1e1900 */
[----:B0-----:R-:W-:-:S03]  /*0850*/  @!P0 IMAD.WIDE R6, R21, 0x4, R6 ;  /* 0x0000000415068825 */ /* 0x001fc600078e0206 */
[----:B------:R-:W3:Y:S04]  /*0860*/  @!P0 LDG.E R5, desc[UR4][R4.64] ;  /* 0x0000000404058981 */ /* 0x000ee8000c1e1900 */
[----:B------:R-:W3:Y:S01]  /*0870*/  @!P0 LDG.E R6, desc[UR4][R6.64] ;  /* 0x0000000406068981 */ /* 0x000ee2000c1e1900 */
[----:B----4-:R-:W-:-:S04]  /*0880*/  @P1 FFMA R11, R11, R14, R24 ;  /* 0x0000000e0b0b1223 */ /* 0x010fc80000000018 */
[----:B--2---:R-:W-:-:S04]  /*0890*/  @P1 FFMA R24, R2, R12, R11 ;  /* 0x0000000c02181223 */ /* 0x004fc8000000000b */
[----:B---3--:R-:W-:-:S07]  /*08a0*/  @!P0 FFMA R24, R5, R6, R24 ;  /* 0x0000000605188223 */ /* 0x008fce0000000018 */
.L_x_0:
[----:B------:R-:W0:Y:S01]  /*08b0*/  LDC.64 R2, c[0x0][0x390] ;  /* 0x0000e400ff027b82 */ /* 0x000e220000000a00 */
[----:B------:R-:W-:-:S04]  /*08c0*/  IMAD R17, R16, R17, R0 ;  /* 0x0000001110117224 */ /* 0x000fc800078e0200 */
[----:B0-----:R-:W-:-:S05]  /*08d0*/  IMAD.WIDE R2, R17, 0x4, R2 ;  /* 0x0000000411027825 */ /* 0x001fca00078e0202 */
[----:B------:R-:W-:Y:S01]  /*08e0*/  STG.E desc[UR4][R2.64], R24 ;  /* 0x0000001802007986 */ /* 0x000fe2000c101904 */
[----:B------:R-:W-:Y:S05]  /*08f0*/  EXIT ;  /* 0x000000000000794d */ /* 0x000fea0003800000 */
.L_x_4:
[----:B------:R-:W-:-:S00]  /*0900*/  BRA `(.L_x_4) ;  /* 0xfffffffc00fc7947 */ /* 0x000fc0000383ffff */
[----:B------:R-:W-:-:S00]  /*0910*/  NOP ;  /* 0x0000000000007918 */ /* 0x000fc00000000000 */
        /* <DEDUP_REMOVED lines=14> */
.L_x_5:


//--------------------- .nv.shared.reserved.0     --------------------------
	.section	.nv.shared.reserved.0,"aw",@nobits
	.weak		__nv_reservedSMEM_offset_0_alias
	.size		__nv_reservedSMEM_offset_0_alias, 0, 64
	.other		__nv_reservedSMEM_offset_0_alias,@"STO_CUDA_RESERVED_SHARED STV_DEFAULT"
__nv_reservedSMEM_offset_0_alias:
	.zero		0
	.zero		64


//--------------------- .nv.constant0._Z15matrixMulKernelPfS_S_iii --------------------------
	.section	.nv.constant0._Z15matrixMulKernelPfS_S_iii,"a",@progbits
	.sectionflags	@""
	.align	4
.nv.constant0._Z15matrixMulKernelPfS_S_iii:
	.zero		932


//--------------------- SYMBOLS --------------------------

	.type		.nv.reservedSmem.offset0,@object
	.size		.nv.reservedSmem.offset0,0x4
